//
// Generated by NVIDIA NVVM Compiler
//
// Compiler Build ID: CL-36424714
// Cuda compilation tools, release 13.0, V13.0.88
// Based on NVVM 20.0.0
//

.version 9.0
.target sm_100
.address_size 64

	// .globl	_Z13finitesum_GPUPfS_i
// _ZZ13finitesum_GPUPfS_iE4temp has been demoted

.visible .entry _Z13finitesum_GPUPfS_i(
	.param .u64 .ptr .align 1 _Z13finitesum_GPUPfS_i_param_0,
	.param .u64 .ptr .align 1 _Z13finitesum_GPUPfS_i_param_1,
	.param .u32 _Z13finitesum_GPUPfS_i_param_2
)
{
	.reg .pred 	%p<3>;
	.reg .b32 	%r<14>;
	.reg .b32 	%f<70>;
	.reg .b64 	%rd<7>;
	// demoted variable
	.shared .align 4 .b8 _ZZ13finitesum_GPUPfS_iE4temp[1024];
	ld.param.u64 	%rd2, [_Z13finitesum_GPUPfS_i_param_0];
	ld.param.u64 	%rd1, [_Z13finitesum_GPUPfS_i_param_1];
	cvta.to.global.u64 	%rd3, %rd2;
	mov.u32 	%r3, %ctaid.x;
	mov.u32 	%r4, %ntid.x;
	mov.u32 	%r5, %tid.x;
	mad.lo.s32 	%r6, %r3, %r4, %r5;
	mul.wide.s32 	%rd4, %r6, 4;
	add.s64 	%rd5, %rd3, %rd4;
	ld.global.f32 	%f3, [%rd5];
	shl.b32 	%r7, %r5, 2;
	mov.u32 	%r8, _ZZ13finitesum_GPUPfS_iE4temp;
	add.s32 	%r9, %r8, %r7;
	st.shared.f32 	[%r9], %f3;
	bar.sync 	0;
	setp.ne.s32 	%p1, %r5, 0;
	@%p1 bra 	$L__BB0_4;
	mov.f32 	%f69, 0f00000000;
	mov.b32 	%r13, 64;
$L__BB0_2:
	add.s32 	%r12, %r8, %r13;
	ld.shared.f32 	%f5, [%r12+-64];
	add.f32 	%f6, %f69, %f5;
	ld.shared.f32 	%f7, [%r12+-60];
	add.f32 	%f8, %f6, %f7;
	ld.shared.f32 	%f9, [%r12+-56];
	add.f32 	%f10, %f8, %f9;
	ld.shared.f32 	%f11, [%r12+-52];
	add.f32 	%f12, %f10, %f11;
	ld.shared.f32 	%f13, [%r12+-48];
	add.f32 	%f14, %f12, %f13;
	ld.shared.f32 	%f15, [%r12+-44];
	add.f32 	%f16, %f14, %f15;
	ld.shared.f32 	%f17, [%r12+-40];
	add.f32 	%f18, %f16, %f17;
	ld.shared.f32 	%f19, [%r12+-36];
	add.f32 	%f20, %f18, %f19;
	ld.shared.f32 	%f21, [%r12+-32];
	add.f32 	%f22, %f20, %f21;
	ld.shared.f32 	%f23, [%r12+-28];
	add.f32 	%f24, %f22, %f23;
	ld.shared.f32 	%f25, [%r12+-24];
	add.f32 	%f26, %f24, %f25;
	ld.shared.f32 	%f27, [%r12+-20];
	add.f32 	%f28, %f26, %f27;
	ld.shared.f32 	%f29, [%r12+-16];
	add.f32 	%f30, %f28, %f29;
	ld.shared.f32 	%f31, [%r12+-12];
	add.f32 	%f32, %f30, %f31;
	ld.shared.f32 	%f33, [%r12+-8];
	add.f32 	%f34, %f32, %f33;
	ld.shared.f32 	%f35, [%r12+-4];
	add.f32 	%f36, %f34, %f35;
	ld.shared.f32 	%f37, [%r12];
	add.f32 	%f38, %f36, %f37;
	ld.shared.f32 	%f39, [%r12+4];
	add.f32 	%f40, %f38, %f39;
	ld.shared.f32 	%f41, [%r12+8];
	add.f32 	%f42, %f40, %f41;
	ld.shared.f32 	%f43, [%r12+12];
	add.f32 	%f44, %f42, %f43;
	ld.shared.f32 	%f45, [%r12+16];
	add.f32 	%f46, %f44, %f45;
	ld.shared.f32 	%f47, [%r12+20];
	add.f32 	%f48, %f46, %f47;
	ld.shared.f32 	%f49, [%r12+24];
	add.f32 	%f50, %f48, %f49;
	ld.shared.f32 	%f51, [%r12+28];
	add.f32 	%f52, %f50, %f51;
	ld.shared.f32 	%f53, [%r12+32];
	add.f32 	%f54, %f52, %f53;
	ld.shared.f32 	%f55, [%r12+36];
	add.f32 	%f56, %f54, %f55;
	ld.shared.f32 	%f57, [%r12+40];
	add.f32 	%f58, %f56, %f57;
	ld.shared.f32 	%f59, [%r12+44];
	add.f32 	%f60, %f58, %f59;
	ld.shared.f32 	%f61, [%r12+48];
	add.f32 	%f62, %f60, %f61;
	ld.shared.f32 	%f63, [%r12+52];
	add.f32 	%f64, %f62, %f63;
	ld.shared.f32 	%f65, [%r12+56];
	add.f32 	%f66, %f64, %f65;
	ld.shared.f32 	%f67, [%r12+60];
	add.f32 	%f69, %f66, %f67;
	add.s32 	%r13, %r13, 128;
	setp.ne.s32 	%p2, %r13, 1088;
	@%p2 bra 	$L__BB0_2;
	cvta.to.global.u64 	%rd6, %rd1;
	atom.global.add.f32 	%f68, [%rd6], %f69;
$L__BB0_4:
	ret;

}


// ===== COMPILED SASS (sm_100) =====

	.target	sm_100

	.elftype	@"ET_EXEC"


//--------------------- .note.nv.tkinfo           --------------------------
	.section	.note.nv.tkinfo,"",@"SHT_NOTE"
	.sectionflags	@"SHF_NOTE_NV_TKINFO"
	.tkinfo
        /*0018*/ 	.word	0x00000002
        /*0030*/ 	.string	""
        /*0030*/ 	.string	"ptxas"
        /*0030*/ 	.string	"Cuda compilation tools, release 13.0, V13.0.88"
        /*0030*/ 	.string	"Build cuda_13.0.r13.0/compiler.36424714_0"
        /*0030*/ 	.string	"-arch sm_100 -m 64 "



//--------------------- .note.nv.cuinfo           --------------------------
	.section	.note.nv.cuinfo,"",@"SHT_NOTE"
	.sectionflags	@"SHF_NOTE_NV_CUINFO"
        /*0018*/ 	.short	0x0002
        /*001a*/ 	.short	0x0064
        /*001c*/ 	.short	0x0082
	.zero		2


//--------------------- .nv.info                  --------------------------
	.section	.nv.info,"",@"SHT_CUDA_INFO"
	.align	4


	//----- nvinfo : EIATTR_REGCOUNT
	.align		4
        /*0000*/ 	.byte	0x04, 0x2f
        /*0002*/ 	.short	(.L_1 - .L_0)
	.align		4
.L_0:
        /*0004*/ 	.word	index@(_Z13finitesum_GPUPfS_i)
        /*0008*/ 	.word	0x00000016


	//----- nvinfo : EIATTR_FRAME_SIZE
	.align		4
.L_1:
        /*000c*/ 	.byte	0x04, 0x11
        /*000e*/ 	.short	(.L_3 - .L_2)
	.align		4
.L_2:
        /*0010*/ 	.word	index@(_Z13finitesum_GPUPfS_i)
        /*0014*/ 	.word	0x00000000


	//----- nvinfo : EIATTR_MIN_STACK_SIZE
	.align		4
.L_3:
        /*0018*/ 	.byte	0x04, 0x12
        /*001a*/ 	.short	(.L_5 - .L_4)
	.align		4
.L_4:
        /*001c*/ 	.word	index@(_Z13finitesum_GPUPfS_i)
        /*0020*/ 	.word	0x00000000
.L_5:


//--------------------- .nv.compat                --------------------------
	.section	.nv.compat,"",@"SHT_CUDA_COMPAT_INFO"
	.align	4
        /*0000*/ 	.byte	0x02, 0x09, 0x00, 0x00, 0x02, 0x02, 0x01, 0x00, 0x02, 0x05, 0x05, 0x00, 0x03, 0x07, 0x01, 0x01
        /*0010*/ 	.byte	0x02, 0x03, 0x00, 0x00, 0x02, 0x06, 0x01, 0x00, 0x04, 0x0b, 0x08, 0x00, 0x09, 0x00, 0x00, 0x00
        /*0020*/ 	.byte	0x00, 0x00, 0x00, 0x00


//--------------------- .nv.info._Z13finitesum_GPUPfS_i --------------------------
	.section	.nv.info._Z13finitesum_GPUPfS_i,"",@"SHT_CUDA_INFO"
	.sectionflags	@""
	.align	4


	//----- nvinfo : EIATTR_CUDA_API_VERSION
	.align		4
        /*0000*/ 	.byte	0x04, 0x37
        /*0002*/ 	.short	(.L_7 - .L_6)
.L_6:
        /*0004*/ 	.word	0x00000082


	//----- nvinfo : EIATTR_KPARAM_INFO
	.align		4
.L_7:
        /*0008*/ 	.byte	0x04, 0x17
        /*000a*/ 	.short	(.L_9 - .L_8)
.L_8:
        /*000c*/ 	.word	0x00000000
        /*0010*/ 	.short	0x0002
        /*0012*/ 	.short	0x0010
        /*0014*/ 	.byte	0x00, 0xf0, 0x11, 0x00


	//----- nvinfo : EIATTR_KPARAM_INFO
	.align		4
.L_9:
        /*0018*/ 	.byte	0x04, 0x17
        /*001a*/ 	.short	(.L_11 - .L_10)
.L_10:
        /*001c*/ 	.word	0x00000000
        /*0020*/ 	.short	0x0001
        /*0022*/ 	.short	0x0008
        /*0024*/ 	.byte	0x00, 0xf5, 0x21, 0x00


	//----- nvinfo : EIATTR_KPARAM_INFO
	.align		4
.L_11:
        /*0028*/ 	.byte	0x04, 0x17
        /*002a*/ 	.short	(.L_13 - .L_12)
.L_12:
        /*002c*/ 	.word	0x00000000
        /*0030*/ 	.short	0x0000
        /*0032*/ 	.short	0x0000
        /*0034*/ 	.byte	0x00, 0xf5, 0x21, 0x00


	//----- nvinfo : EIATTR_SPARSE_MMA_MASK
	.align		4
.L_13:
        /*0038*/ 	.byte	0x03, 0x50
        /*003a*/ 	.short	0x0000


	//----- nvinfo : EIATTR_MAXREG_COUNT
	.align		4
        /*003c*/ 	.byte	0x03, 0x1b
        /*003e*/ 	.short	0x00ff


	//----- nvinfo : EIATTR_NUM_BARRIERS
	.align		4
        /*0040*/ 	.byte	0x02, 0x4c
        /*0042*/ 	.byte	0x01
	.zero		1


	//----- nvinfo : EIATTR_MERCURY_ISA_VERSION
	.align		4
        /*0044*/ 	.byte	0x03, 0x5f
        /*0046*/ 	.short	0x0101


	//----- nvinfo : EIATTR_VRC_CTA_INIT_COUNT
	.align		4
        /*0048*/ 	.byte	0x02, 0x4a
	.zero		1
	.zero		1


	//----- nvinfo : EIATTR_EXIT_INSTR_OFFSETS
	.align		4
        /*004c*/ 	.byte	0x04, 0x1c
        /*004e*/ 	.short	(.L_15 - .L_14)


	//   ....[0]....
.L_14:
        /*0050*/ 	.word	0x00000100


	//   ....[1]....
        /*0054*/ 	.word	0x00000400


	//----- nvinfo : EIATTR_CBANK_PARAM_SIZE
	.align		4
.L_15:
        /*0058*/ 	.byte	0x03, 0x19
        /*005a*/ 	.short	0x0014


	//----- nvinfo : EIATTR_PARAM_CBANK
	.align		4
        /*005c*/ 	.byte	0x04, 0x0a
        /*005e*/ 	.short	(.L_17 - .L_16)
	.align		4
.L_16:
        /*0060*/ 	.word	index@(.nv.constant0._Z13finitesum_GPUPfS_i)
        /*0064*/ 	.short	0x0380
        /*0066*/ 	.short	0x0014


	//----- nvinfo : EIATTR_SW_WAR
	.align		4
.L_17:
        /*0068*/ 	.byte	0x04, 0x36
        /*006a*/ 	.short	(.L_19 - .L_18)
.L_18:
        /*006c*/ 	.word	0x00000008
.L_19:


//--------------------- .nv.callgraph             --------------------------
	.section	.nv.callgraph,"",@"SHT_CUDA_CALLGRAPH"
	.align	4
	.sectionentsize	8
	.align		4
        /*0000*/ 	.word	0x00000000
	.align		4
        /*0004*/ 	.word	0xffffffff
	.align		4
        /*0008*/ 	.word	0x00000000
	.align		4
        /*000c*/ 	.word	0xfffffffe
	.align		4
        /*0010*/ 	.word	0x00000000
	.align		4
        /*0014*/ 	.word	0xfffffffd
	.align		4
        /*0018*/ 	.word	0x00000000
	.align		4
        /*001c*/ 	.word	0xfffffffc


//--------------------- .text._Z13finitesum_GPUPfS_i --------------------------
	.section	.text._Z13finitesum_GPUPfS_i,"ax",@progbits
	.align	128
        .global         _Z13finitesum_GPUPfS_i
        .type           _Z13finitesum_GPUPfS_i,@function
        .size           _Z13finitesum_GPUPfS_i,(.L_x_2 - _Z13finitesum_GPUPfS_i)
        .other          _Z13finitesum_GPUPfS_i,@"STO_CUDA_ENTRY STV_DEFAULT"
_Z13finitesum_GPUPfS_i:
.text._Z13finitesum_GPUPfS_i:
[----:B------:R-:W-:Y:S01]  /*0000*/  LDC R1, c[0x0][0x37c] ;  /* 0x0000df00ff017b82 */ /* 0x000fe20000000800 */
[----:B------:R-:W0:Y:S07]  /*0010*/  S2R R0, SR_TID.X ;  /* 0x0000000000007919 */ /* 0x000e2e0000002100 */
[----:B------:R-:W0:Y:S01]  /*0020*/  S2UR UR4, SR_CTAID.X ;  /* 0x00000000000479c3 */ /* 0x000e220000002500 */
[----:B------:R-:W1:Y:S07]  /*0030*/  LDCU.64 UR6, c[0x0][0x358] ;  /* 0x00006b00ff0677ac */ /* 0x000e6e0008000a00 */
[----:B------:R-:W0:Y:S08]  /*0040*/  LDC R5, c[0x0][0x360] ;  /* 0x0000d800ff057b82 */ /* 0x000e300000000800 */
[----:B------:R-:W2:Y:S01]  /*0050*/  LDC.64 R2, c[0x0][0x380] ;  /* 0x0000e000ff027b82 */ /* 0x000ea20000000a00 */
[----:B0-----:R-:W-:-:S04]  /*0060*/  IMAD R5, R5, UR4, R0 ;  /* 0x0000000405057c24 */ /* 0x001fc8000f8e0200 */
[----:B--2---:R-:W-:-:S06]  /*0070*/  IMAD.WIDE R2, R5, 0x4, R2 ;  /* 0x0000000405027825 */ /* 0x004fcc00078e0202 */
[----:B-1----:R-:W2:Y:S01]  /*0080*/  LDG.E R2, desc[UR6][R2.64] ;  /* 0x0000000602027981 */ /* 0x002ea2000c1e1900 */
[----:B------:R-:W0:Y:S01]  /*0090*/  S2UR UR5, SR_CgaCtaId ;  /* 0x00000000000579c3 */ /* 0x000e220000008800 */
[----:B------:R-:W-:Y:S01]  /*00a0*/  UMOV UR4, 0x400 ;  /* 0x0000040000047882 */ /* 0x000fe20000000000 */
[----:B------:R-:W-:Y:S01]  /*00b0*/  ISETP.NE.AND P0, PT, R0, RZ, PT ;  /* 0x000000ff0000720c */ /* 0x000fe20003f05270 */
[----:B0-----:R-:W-:-:S06]  /*00c0*/  ULEA UR4, UR5, UR4, 0x18 ;  /* 0x0000000405047291 */ /* 0x001fcc000f8ec0ff */
[----:B------:R-:W-:-:S05]  /*00d0*/  LEA R5, R0, UR4, 0x2 ;  /* 0x0000000400057c11 */ /* 0x000fca000f8e10ff */
[----:B--2---:R0:W-:Y:S01]  /*00e0*/  STS [R5], R2 ;  /* 0x0000000205007388 */ /* 0x0041e20000000800 */
[----:B------:R-:W-:Y:S06]  /*00f0*/  BAR.SYNC.DEFER_BLOCKING 0x0 ;  /* 0x0000000000007b1d */ /* 0x000fec0000010000 */
[----:B------:R-:W-:Y:S05]  /*0100*/  @P0 EXIT ;  /* 0x000000000000094d */ /* 0x000fea0003800000 */
[----:B------:R-:W-:Y:S01]  /*0110*/  HFMA2 R7, -RZ, RZ, 0, 0 ;  /* 0x00000000ff077431 */ /* 0x000fe200000001ff */
[----:B------:R-:W-:-:S07]  /*0120*/  MOV R0, 0x40 ;  /* 0x0000004000007802 */ /* 0x000fce0000000f00 */
.L_x_0:
[----:B------:R-:W1:Y:S04]  /*0130*/  LDS.128 R12, [R0+UR4+-0x40] ;  /* 0xffffc004000c7984 */ /* 0x000e680008000c00 */
[----:B------:R-:W2:Y:S04]  /*0140*/  LDS.128 R16, [R0+UR4+-0x30] ;  /* 0xffffd00400107984 */ /* 0x000ea80008000c00 */
[----:B------:R-:W3:Y:S01]  /*0150*/  LDS.128 R8, [R0+UR4+-0x20] ;  /* 0xffffe00400087984 */ /* 0x000ee20008000c00 */
[----:B-1----:R-:W-:-:S03]  /*0160*/  FADD R12, R12, R7 ;  /* 0x000000070c0c7221 */ /* 0x002fc60000000000 */
[----:B0-----:R-:W0:Y:S01]  /*0170*/  LDS.128 R4, [R0+UR4+-0x10] ;  /* 0xfffff00400047984 */ /* 0x001e220008000c00 */
[----:B------:R-:W-:-:S04]  /*0180*/  FADD R13, R12, R13 ;  /* 0x0000000d0c0d7221 */ /* 0x000fc80000000000 */
[----:B------:R-:W-:-:S04]  /*0190*/  FADD R14, R13, R14 ;  /* 0x0000000e0d0e7221 */ /* 0x000fc80000000000 */
[----:B------:R-:W-:-:S04]  /*01a0*/  FADD R15, R14, R15 ;  /* 0x0000000f0e0f7221 */ /* 0x000fc80000000000 */
[----:B--2---:R-:W-:Y:S02]  /*01b0*/  FADD R16, R15, R16 ;  /* 0x000000100f107221 */ /* 0x004fe40000000000 */
[----:B------:R-:W1:Y:S02]  /*01c0*/  LDS.128 R12, [R0+UR4] ;  /* 0x00000004000c7984 */ /* 0x000e640008000c00 */
[----:B------:R-:W-:-:S04]  /*01d0*/  FADD R17, R16, R17 ;  /* 0x0000001110117221 */ /* 0x000fc80000000000 */
[----:B------:R-:W-:-:S04]  /*01e0*/  FADD R18, R17, R18 ;  /* 0x0000001211127221 */ /* 0x000fc80000000000 */
[----:B------:R-:W-:-:S04]  /*01f0*/  FADD R19, R18, R19 ;  /* 0x0000001312137221 */ /* 0x000fc80000000000 */
[----:B---3--:R-:W-:Y:S02]  /*0200*/  FADD R8, R19, R8 ;  /* 0x0000000813087221 */ /* 0x008fe40000000000 */
[----:B------:R-:W2:Y:S02]  /*0210*/  LDS.128 R16, [R0+UR4+0x10] ;  /* 0x0000100400107984 */ /* 0x000ea40008000c00 */
[----:B------:R-:W-:-:S04]  /*0220*/  FADD R9, R8, R9 ;  /* 0x0000000908097221 */ /* 0x000fc80000000000 */
[----:B------:R-:W-:-:S04]  /*0230*/  FADD R10, R9, R10 ;  /* 0x0000000a090a7221 */ /* 0x000fc80000000000 */
[----:B------:R-:W-:-:S04]  /*0240*/  FADD R11, R10, R11 ;  /* 0x0000000b0a0b7221 */ /* 0x000fc80000000000 */
[----:B0-----:R-:W-:Y:S02]  /*0250*/  FADD R4, R11, R4 ;  /* 0x000000040b047221 */ /* 0x001fe40000000000 */
[----:B------:R-:W0:Y:S02]  /*0260*/  LDS.128 R8, [R0+UR4+0x20] ;  /* 0x0000200400087984 */ /* 0x000e240008000c00 */
[----:B------:R-:W-:-:S04]  /*0270*/  FADD R5, R4, R5 ;  /* 0x0000000504057221 */ /* 0x000fc80000000000 */
[----:B------:R-:W-:-:S04]  /*0280*/  FADD R6, R5, R6 ;  /* 0x0000000605067221 */ /* 0x000fc80000000000 */
[----:B------:R-:W-:-:S04]  /*0290*/  FADD R7, R6, R7 ;  /* 0x0000000706077221 */ /* 0x000fc80000000000 */
[----:B-1----:R-:W-:Y:S02]  /*02a0*/  FADD R12, R7, R12 ;  /* 0x0000000c070c7221 */ /* 0x002fe40000000000 */
[----:B------:R1:W3:Y:S02]  /*02b0*/  LDS.128 R4, [R0+UR4+0x30] ;  /* 0x0000300400047984 */ /* 0x0002e40008000c00 */
[----:B------:R-:W-:-:S04]  /*02c0*/  FADD R13, R12, R13 ;  /* 0x0000000d0c0d7221 */ /* 0x000fc80000000000 */
[----:B------:R-:W-:Y:S01]  /*02d0*/  FADD R14, R13, R14 ;  /* 0x0000000e0d0e7221 */ /* 0x000fe20000000000 */
[----:B-1----:R-:W-:-:S03]  /*02e0*/  IADD3 R0, PT, PT, R0, 0x80, RZ ;  /* 0x0000008000007810 */ /* 0x002fc60007ffe0ff */
[----:B------:R-:W-:Y:S01]  /*02f0*/  FADD R15, R14, R15 ;  /* 0x0000000f0e0f7221 */ /* 0x000fe20000000000 */
[----:B------:R-:W-:-:S03]  /*0300*/  ISETP.NE.AND P0, PT, R0, 0x440, PT ;  /* 0x000004400000780c */ /* 0x000fc60003f05270 */
[----:B--2---:R-:W-:-:S04]  /*0310*/  FADD R16, R15, R16 ;  /* 0x000000100f107221 */ /* 0x004fc80000000000 */
[----:B------:R-:W-:-:S04]  /*0320*/  FADD R17, R16, R17 ;  /* 0x0000001110117221 */ /* 0x000fc80000000000 */
[----:B------:R-:W-:-:S04]  /*0330*/  FADD R18, R17, R18 ;  /* 0x0000001211127221 */ /* 0x000fc80000000000 */
[----:B------:R-:W-:-:S04]  /*0340*/  FADD R19, R18, R19 ;  /* 0x0000001312137221 */ /* 0x000fc80000000000 */
[----:B0-----:R-:W-:-:S04]  /*0350*/  FADD R8, R19, R8 ;  /* 0x0000000813087221 */ /* 0x001fc80000000000 */
[----:B------:R-:W-:-:S04]  /*0360*/  FADD R9, R8, R9 ;  /* 0x0000000908097221 */ /* 0x000fc80000000000 */
[----:B------:R-:W-:-:S04]  /*0370*/  FADD R10, R9, R10 ;  /* 0x0000000a090a7221 */ /* 0x000fc80000000000 */
[----:B------:R-:W-:-:S04]  /*0380*/  FADD R11, R10, R11 ;  /* 0x0000000b0a0b7221 */ /* 0x000fc80000000000 */
[----:B---3--:R-:W-:-:S04]  /*0390*/  FADD R4, R11, R4 ;  /* 0x000000040b047221 */ /* 0x008fc80000000000 */
[----:B------:R-:W-:-:S04]  /*03a0*/  FADD R5, R4, R5 ;  /* 0x0000000504057221 */ /* 0x000fc80000000000 */
[----:B------:R-:W-:-:S04]  /*03b0*/  FADD R6, R5, R6 ;  /* 0x0000000605067221 */ /* 0x000fc80000000000 */
[----:B------:R-:W-:Y:S01]  /*03c0*/  FADD R7, R6, R7 ;  /* 0x0000000706077221 */ /* 0x000fe20000000000 */
[----:B------:R-:W-:Y:S06]  /*03d0*/  @P0 BRA `(.L_x_0) ;  /* 0xfffffffc00540947 */ /* 0x000fec000383ffff */
[----:B------:R-:W0:Y:S02]  /*03e0*/  LDC.64 R2, c[0x0][0x388] ;  /* 0x0000e200ff027b82 */ /* 0x000e240000000a00 */
[----:B0-----:R-:W-:Y:S01]  /*03f0*/  REDG.E.ADD.F32.FTZ.RN.STRONG.GPU desc[UR6][R2.64], R7 ;  /* 0x00000007020079a6 */ /* 0x001fe2000c12f306 */
[----:B------:R-:W-:Y:S05]  /*0400*/  EXIT ;  /* 0x000000000000794d */ /* 0x000fea0003800000 */
.L_x_1:
[----:B------:R-:W-:-:S00]  /*0410*/  BRA `(.L_x_1) ;  /* 0xfffffffc00fc7947 */ /* 0x000fc0000383ffff */
[----:B------:R-:W-:-:S00]  /*0420*/  NOP ;  /* 0x0000000000007918 */ /* 0x000fc00000000000 */
        /* <DEDUP_REMOVED lines=13> */
.L_x_2:


//--------------------- .nv.shared._Z13finitesum_GPUPfS_i --------------------------
	.section	.nv.shared._Z13finitesum_GPUPfS_i,"aw",@nobits
	.sectionflags	@""
	.align	4
.nv.shared._Z13finitesum_GPUPfS_i:
	.zero		2048


//--------------------- .nv.shared.reserved.0     --------------------------
	.section	.nv.shared.reserved.0,"aw",@nobits
	.weak		__nv_reservedSMEM_offset_0_alias
	.size		__nv_reservedSMEM_offset_0_alias, 0, 64
	.other		__nv_reservedSMEM_offset_0_alias,@"STO_CUDA_RESERVED_SHARED STV_DEFAULT"
__nv_reservedSMEM_offset_0_alias:
	.zero		0
	.zero		64


//--------------------- .nv.constant0._Z13finitesum_GPUPfS_i --------------------------
	.section	.nv.constant0._Z13finitesum_GPUPfS_i,"a",@progbits
	.sectionflags	@""
	.align	4
.nv.constant0._Z13finitesum_GPUPfS_i:
	.zero		916


//--------------------- SYMBOLS --------------------------

	.type		.nv.reservedSmem.offset0,@object
	.size		.nv.reservedSmem.offset0,0x4
	.type		.nv.reservedSmem.cap,@object
	.size		.nv.reservedSmem.cap,0x4
